//
// Generated by NVIDIA NVVM Compiler
//
// Compiler Build ID: CL-36424714
// Cuda compilation tools, release 13.0, V13.0.88
// Based on NVVM 20.0.0
//

.version 9.0
.target sm_100
.address_size 64

	// .globl	_Z6phase1Pii
.const .align 4 .u32 d_vtx_num;
.const .align 4 .u32 d_mtx_size;
.const .align 4 .u32 d_blk_fac;
.extern .shared .align 16 .b8 s_dist[];

.visible .entry _Z6phase1Pii(
	.param .u64 .ptr .align 1 _Z6phase1Pii_param_0,
	.param .u32 _Z6phase1Pii_param_1
)
{
	.reg .pred 	%p<11>;
	.reg .b32 	%r<90>;
	.reg .b64 	%rd<5>;

	ld.param.u64 	%rd2, [_Z6phase1Pii_param_0];
	ld.param.u32 	%r43, [_Z6phase1Pii_param_1];
	cvta.to.global.u64 	%rd3, %rd2;
	mov.u32 	%r44, %tid.x;
	mov.u32 	%r1, %tid.y;
	ld.const.u32 	%r2, [d_blk_fac];
	mul.lo.s32 	%r3, %r2, %r44;
	add.s32 	%r45, %r3, %r1;
	mul.lo.s32 	%r46, %r2, %r43;
	add.s32 	%r47, %r46, %r44;
	add.s32 	%r48, %r46, %r1;
	ld.const.u32 	%r49, [d_mtx_size];
	mad.lo.s32 	%r50, %r47, %r49, %r48;
	mul.wide.s32 	%rd4, %r50, 4;
	add.s64 	%rd1, %rd3, %rd4;
	ld.global.u32 	%r89, [%rd1];
	shl.b32 	%r51, %r45, 2;
	mov.u32 	%r52, s_dist;
	add.s32 	%r5, %r52, %r51;
	st.shared.u32 	[%r5], %r89;
	setp.lt.s32 	%p1, %r2, 1;
	@%p1 bra 	$L__BB0_17;
	and.b32  	%r6, %r2, 3;
	setp.lt.u32 	%p2, %r2, 4;
	mov.b32 	%r84, 0;
	@%p2 bra 	$L__BB0_12;
	and.b32  	%r84, %r2, 2147483644;
	neg.s32 	%r81, %r84;
	shl.b32 	%r54, %r1, 2;
	add.s32 	%r80, %r52, %r54;
	shl.b32 	%r10, %r2, 4;
	mul.lo.s32 	%r11, %r2, 12;
	shl.b32 	%r12, %r2, 3;
	shl.b32 	%r56, %r3, 2;
	add.s32 	%r57, %r56, %r52;
	add.s32 	%r79, %r57, 8;
	shl.b32 	%r14, %r2, 2;
$L__BB0_3:
	bar.sync 	0;
	ld.shared.u32 	%r58, [%r79+-8];
	ld.shared.u32 	%r59, [%r80];
	add.s32 	%r18, %r59, %r58;
	ld.shared.u32 	%r60, [%r5];
	setp.ge.s32 	%p3, %r18, %r60;
	@%p3 bra 	$L__BB0_5;
	st.shared.u32 	[%r5], %r18;
$L__BB0_5:
	bar.sync 	0;
	ld.shared.u32 	%r61, [%r79+-4];
	add.s32 	%r62, %r80, %r14;
	ld.shared.u32 	%r63, [%r62];
	add.s32 	%r19, %r63, %r61;
	ld.shared.u32 	%r64, [%r5];
	setp.ge.s32 	%p4, %r19, %r64;
	@%p4 bra 	$L__BB0_7;
	st.shared.u32 	[%r5], %r19;
$L__BB0_7:
	bar.sync 	0;
	ld.shared.u32 	%r65, [%r79];
	add.s32 	%r66, %r80, %r12;
	ld.shared.u32 	%r67, [%r66];
	add.s32 	%r20, %r67, %r65;
	ld.shared.u32 	%r68, [%r5];
	setp.ge.s32 	%p5, %r20, %r68;
	@%p5 bra 	$L__BB0_9;
	st.shared.u32 	[%r5], %r20;
$L__BB0_9:
	bar.sync 	0;
	ld.shared.u32 	%r69, [%r79+4];
	add.s32 	%r70, %r80, %r11;
	ld.shared.u32 	%r71, [%r70];
	add.s32 	%r21, %r71, %r69;
	ld.shared.u32 	%r89, [%r5];
	setp.ge.s32 	%p6, %r21, %r89;
	@%p6 bra 	$L__BB0_11;
	st.shared.u32 	[%r5], %r21;
	mov.u32 	%r89, %r21;
$L__BB0_11:
	add.s32 	%r81, %r81, 4;
	add.s32 	%r80, %r80, %r10;
	add.s32 	%r79, %r79, 16;
	setp.ne.s32 	%p7, %r81, 0;
	@%p7 bra 	$L__BB0_3;
$L__BB0_12:
	setp.eq.s32 	%p8, %r6, 0;
	@%p8 bra 	$L__BB0_17;
	mad.lo.s32 	%r72, %r84, %r2, %r1;
	shl.b32 	%r73, %r72, 2;
	add.s32 	%r87, %r52, %r73;
	shl.b32 	%r30, %r2, 2;
	add.s32 	%r75, %r84, %r3;
	shl.b32 	%r76, %r75, 2;
	add.s32 	%r86, %r52, %r76;
	neg.s32 	%r85, %r6;
$L__BB0_14:
	.pragma "nounroll";
	bar.sync 	0;
	ld.shared.u32 	%r77, [%r86];
	ld.shared.u32 	%r78, [%r87];
	add.s32 	%r36, %r78, %r77;
	ld.shared.u32 	%r89, [%r5];
	setp.ge.s32 	%p9, %r36, %r89;
	@%p9 bra 	$L__BB0_16;
	st.shared.u32 	[%r5], %r36;
	mov.u32 	%r89, %r36;
$L__BB0_16:
	add.s32 	%r87, %r87, %r30;
	add.s32 	%r86, %r86, 4;
	add.s32 	%r85, %r85, 1;
	setp.ne.s32 	%p10, %r85, 0;
	@%p10 bra 	$L__BB0_14;
$L__BB0_17:
	st.global.u32 	[%rd1], %r89;
	ret;

}


// ===== COMPILED SASS (sm_100) =====

	.target	sm_100

	.elftype	@"ET_EXEC"


//--------------------- .note.nv.tkinfo           --------------------------
	.section	.note.nv.tkinfo,"",@"SHT_NOTE"
	.sectionflags	@"SHF_NOTE_NV_TKINFO"
	.tkinfo
        /*0018*/ 	.word	0x00000002
        /*0030*/ 	.string	""
        /*0030*/ 	.string	"ptxas"
        /*0030*/ 	.string	"Cuda compilation tools, release 13.0, V13.0.88"
        /*0030*/ 	.string	"Build cuda_13.0.r13.0/compiler.36424714_0"
        /*0030*/ 	.string	"-arch sm_100 -m 64 "



//--------------------- .note.nv.cuinfo           --------------------------
	.section	.note.nv.cuinfo,"",@"SHT_NOTE"
	.sectionflags	@"SHF_NOTE_NV_CUINFO"
        /*0018*/ 	.short	0x0002
        /*001a*/ 	.short	0x0064
        /*001c*/ 	.short	0x0082
	.zero		2


//--------------------- .nv.info                  --------------------------
	.section	.nv.info,"",@"SHT_CUDA_INFO"
	.align	4


	//----- nvinfo : EIATTR_REGCOUNT
	.align		4
        /*0000*/ 	.byte	0x04, 0x2f
        /*0002*/ 	.short	(.L_4 - .L_3)
	.align		4
.L_3:
        /*0004*/ 	.word	index@(_Z6phase1Pii)
        /*0008*/ 	.word	0x00000016


	//----- nvinfo : EIATTR_FRAME_SIZE
	.align		4
.L_4:
        /*000c*/ 	.byte	0x04, 0x11
        /*000e*/ 	.short	(.L_6 - .L_5)
	.align		4
.L_5:
        /*0010*/ 	.word	index@(_Z6phase1Pii)
        /*0014*/ 	.word	0x00000000


	//----- nvinfo : EIATTR_MIN_STACK_SIZE
	.align		4
.L_6:
        /*0018*/ 	.byte	0x04, 0x12
        /*001a*/ 	.short	(.L_8 - .L_7)
	.align		4
.L_7:
        /*001c*/ 	.word	index@(_Z6phase1Pii)
        /*0020*/ 	.word	0x00000000
.L_8:


//--------------------- .nv.compat                --------------------------
	.section	.nv.compat,"",@"SHT_CUDA_COMPAT_INFO"
	.align	4
        /*0000*/ 	.byte	0x02, 0x09, 0x00, 0x00, 0x02, 0x02, 0x01, 0x00, 0x02, 0x05, 0x05, 0x00, 0x03, 0x07, 0x01, 0x01
        /*0010*/ 	.byte	0x02, 0x03, 0x00, 0x00, 0x02, 0x06, 0x01, 0x00, 0x04, 0x0b, 0x08, 0x00, 0x09, 0x00, 0x00, 0x00
        /*0020*/ 	.byte	0x00, 0x00, 0x00, 0x00


//--------------------- .nv.info._Z6phase1Pii     --------------------------
	.section	.nv.info._Z6phase1Pii,"",@"SHT_CUDA_INFO"
	.sectionflags	@""
	.align	4


	//----- nvinfo : EIATTR_CUDA_API_VERSION
	.align		4
        /*0000*/ 	.byte	0x04, 0x37
        /*0002*/ 	.short	(.L_10 - .L_9)
.L_9:
        /*0004*/ 	.word	0x00000082


	//----- nvinfo : EIATTR_KPARAM_INFO
	.align		4
.L_10:
        /*0008*/ 	.byte	0x04, 0x17
        /*000a*/ 	.short	(.L_12 - .L_11)
.L_11:
        /*000c*/ 	.word	0x00000000
        /*0010*/ 	.short	0x0001
        /*0012*/ 	.short	0x0008
        /*0014*/ 	.byte	0x00, 0xf0, 0x11, 0x00


	//----- nvinfo : EIATTR_KPARAM_INFO
	.align		4
.L_12:
        /*0018*/ 	.byte	0x04, 0x17
        /*001a*/ 	.short	(.L_14 - .L_13)
.L_13:
        /*001c*/ 	.word	0x00000000
        /*0020*/ 	.short	0x0000
        /*0022*/ 	.short	0x0000
        /*0024*/ 	.byte	0x00, 0xf5, 0x21, 0x00


	//----- nvinfo : EIATTR_SPARSE_MMA_MASK
	.align		4
.L_14:
        /*0028*/ 	.byte	0x03, 0x50
        /*002a*/ 	.short	0x0000


	//----- nvinfo : EIATTR_MAXREG_COUNT
	.align		4
        /*002c*/ 	.byte	0x03, 0x1b
        /*002e*/ 	.short	0x00ff


	//----- nvinfo : EIATTR_NUM_BARRIERS
	.align		4
        /*0030*/ 	.byte	0x02, 0x4c
        /*0032*/ 	.byte	0x01
	.zero		1


	//----- nvinfo : EIATTR_MERCURY_ISA_VERSION
	.align		4
        /*0034*/ 	.byte	0x03, 0x5f
        /*0036*/ 	.short	0x0101


	//----- nvinfo : EIATTR_VRC_CTA_INIT_COUNT
	.align		4
        /*0038*/ 	.byte	0x02, 0x4a
	.zero		1
	.zero		1


	//----- nvinfo : EIATTR_EXIT_INSTR_OFFSETS
	.align		4
        /*003c*/ 	.byte	0x04, 0x1c
        /*003e*/ 	.short	(.L_16 - .L_15)


	//   ....[0]....
.L_15:
        /*0040*/ 	.word	0x000005d0


	//----- nvinfo : EIATTR_CBANK_PARAM_SIZE
	.align		4
.L_16:
        /*0044*/ 	.byte	0x03, 0x19
        /*0046*/ 	.short	0x000c


	//----- nvinfo : EIATTR_PARAM_CBANK
	.align		4
        /*0048*/ 	.byte	0x04, 0x0a
        /*004a*/ 	.short	(.L_18 - .L_17)
	.align		4
.L_17:
        /*004c*/ 	.word	index@(.nv.constant0._Z6phase1Pii)
        /*0050*/ 	.short	0x0380
        /*0052*/ 	.short	0x000c


	//----- nvinfo : EIATTR_SW_WAR
	.align		4
.L_18:
        /*0054*/ 	.byte	0x04, 0x36
        /*0056*/ 	.short	(.L_20 - .L_19)
.L_19:
        /*0058*/ 	.word	0x00000008
.L_20:


//--------------------- .nv.callgraph             --------------------------
	.section	.nv.callgraph,"",@"SHT_CUDA_CALLGRAPH"
	.align	4
	.sectionentsize	8
	.align		4
        /*0000*/ 	.word	0x00000000
	.align		4
        /*0004*/ 	.word	0xffffffff
	.align		4
        /*0008*/ 	.word	0x00000000
	.align		4
        /*000c*/ 	.word	0xfffffffe
	.align		4
        /*0010*/ 	.word	0x00000000
	.align		4
        /*0014*/ 	.word	0xfffffffd
	.align		4
        /*0018*/ 	.word	0x00000000
	.align		4
        /*001c*/ 	.word	0xfffffffc


//--------------------- .nv.constant3             --------------------------
	.section	.nv.constant3,"a",@progbits
	.align	4
.nv.constant3:
	.type		d_vtx_num,@object
	.size		d_vtx_num,(d_mtx_size - d_vtx_num)
d_vtx_num:
	.zero		4
	.type		d_mtx_size,@object
	.size		d_mtx_size,(d_blk_fac - d_mtx_size)
d_mtx_size:
	.zero		4
	.type		d_blk_fac,@object
	.size		d_blk_fac,(.L_2 - d_blk_fac)
d_blk_fac:
	.zero		4
.L_2:


//--------------------- .text._Z6phase1Pii        --------------------------
	.section	.text._Z6phase1Pii,"ax",@progbits
	.align	128
        .global         _Z6phase1Pii
        .type           _Z6phase1Pii,@function
        .size           _Z6phase1Pii,(.L_x_5 - _Z6phase1Pii)
        .other          _Z6phase1Pii,@"STO_CUDA_ENTRY STV_DEFAULT"
_Z6phase1Pii:
.text._Z6phase1Pii:
[----:B------:R-:W-:Y:S01]  /*0000*/  LDC R1, c[0x0][0x37c] ;  /* 0x0000df00ff017b82 */ /* 0x000fe20000000800 */
[----:B------:R-:W0:Y:S01]  /*0010*/  S2R R6, SR_TID.X ;  /* 0x0000000000067919 */ /* 0x000e220000002100 */
[----:B------:R-:W1:Y:S06]  /*0020*/  LDCU UR6, c[0x3][0x8] ;  /* 0x00c00100ff0677ac */ /* 0x000e6c0008000800 */
[----:B------:R-:W2:Y:S01]  /*0030*/  LDC.64 R2, c[0x0][0x380] ;  /* 0x0000e000ff027b82 */ /* 0x000ea20000000a00 */
[----:B------:R-:W3:Y:S01]  /*0040*/  S2R R0, SR_TID.Y ;  /* 0x0000000000007919 */ /* 0x000ee20000002200 */
[----:B------:R-:W0:Y:S01]  /*0050*/  LDCU UR4, c[0x0][0x388] ;  /* 0x00007100ff0477ac */ /* 0x000e220008000800 */
[----:B------:R-:W4:Y:S01]  /*0060*/  LDCU UR5, c[0x3][0x4] ;  /* 0x00c00080ff0577ac */ /* 0x000f220008000800 */
[----:B-1----:R-:W-:Y:S01]  /*0070*/  IMAD.U32 R5, RZ, RZ, UR6 ;  /* 0x00000006ff057e24 */ /* 0x002fe2000f8e00ff */
[----:B------:R-:W1:Y:S03]  /*0080*/  LDCU.64 UR6, c[0x0][0x358] ;  /* 0x00006b00ff0677ac */ /* 0x000e660008000a00 */
[----:B0-----:R-:W-:-:S02]  /*0090*/  IMAD R4, R5, UR4, R6 ;  /* 0x0000000405047c24 */ /* 0x001fc4000f8e0206 */
[----:B---3--:R-:W-:-:S04]  /*00a0*/  IMAD R7, R5, UR4, R0 ;  /* 0x0000000405077c24 */ /* 0x008fc8000f8e0200 */
[----:B----4-:R-:W-:-:S04]  /*00b0*/  IMAD R7, R4, UR5, R7 ;  /* 0x0000000504077c24 */ /* 0x010fc8000f8e0207 */
[----:B--2---:R-:W-:-:S05]  /*00c0*/  IMAD.WIDE R2, R7, 0x4, R2 ;  /* 0x0000000407027825 */ /* 0x004fca00078e0202 */
[----:B-1----:R-:W2:Y:S01]  /*00d0*/  LDG.E R13, desc[UR6][R2.64] ;  /* 0x00000006020d7981 */ /* 0x002ea2000c1e1900 */
[----:B------:R-:W0:Y:S01]  /*00e0*/  S2UR UR5, SR_CgaCtaId ;  /* 0x00000000000579c3 */ /* 0x000e220000008800 */
[----:B------:R-:W-:Y:S01]  /*00f0*/  IMAD R7, R6, R5, RZ ;  /* 0x0000000506077224 */ /* 0x000fe200078e02ff */
[----:B------:R-:W-:Y:S01]  /*0100*/  UMOV UR4, 0x400 ;  /* 0x0000040000047882 */ /* 0x000fe20000000000 */
[----:B------:R-:W-:Y:S02]  /*0110*/  ISETP.GE.AND P0, PT, R5, 0x1, PT ;  /* 0x000000010500780c */ /* 0x000fe40003f06270 */
[----:B------:R-:W-:Y:S01]  /*0120*/  IMAD.IADD R4, R7, 0x1, R0 ;  /* 0x0000000107047824 */ /* 0x000fe200078e0200 */
[----:B0-----:R-:W-:-:S06]  /*0130*/  ULEA UR4, UR5, UR4, 0x18 ;  /* 0x0000000405047291 */ /* 0x001fcc000f8ec0ff */
[----:B------:R-:W-:-:S05]  /*0140*/  LEA R4, R4, UR4, 0x2 ;  /* 0x0000000404047c11 */ /* 0x000fca000f8e10ff */
[----:B--2---:R0:W-:Y:S01]  /*0150*/  STS [R4], R13 ;  /* 0x0000000d04007388 */ /* 0x0041e20000000800 */
[----:B------:R-:W-:Y:S05]  /*0160*/  @!P0 BRA `(.L_x_0) ;  /* 0x0000000400148947 */ /* 0x000fea0003800000 */
[C---:B------:R-:W-:Y:S01]  /*0170*/  ISETP.GE.U32.AND P1, PT, R5.reuse, 0x4, PT ;  /* 0x000000040500780c */ /* 0x040fe20003f26070 */
[----:B------:R-:W-:Y:S01]  /*0180*/  HFMA2 R8, -RZ, RZ, 0, 0 ;  /* 0x00000000ff087431 */ /* 0x000fe200000001ff */
[----:B------:R-:W-:-:S04]  /*0190*/  LOP3.LUT R6, R5, 0x3, RZ, 0xc0, !PT ;  /* 0x0000000305067812 */ /* 0x000fc800078ec0ff */
[----:B------:R-:W-:-:S07]  /*01a0*/  ISETP.NE.AND P0, PT, R6, RZ, PT ;  /* 0x000000ff0600720c */ /* 0x000fce0003f05270 */
[----:B------:R-:W-:Y:S06]  /*01b0*/  @!P1 BRA `(.L_x_1) ;  /* 0x0000000000b09947 */ /* 0x000fec0003800000 */
[----:B------:R-:W1:Y:S01]  /*01c0*/  LDC R9, c[0x3][0x8] ;  /* 0x00c00200ff097b82 */ /* 0x000e620000000800 */
[----:B------:R-:W-:Y:S02]  /*01d0*/  LEA R11, R7, UR4, 0x2 ;  /* 0x00000004070b7c11 */ /* 0x000fe4000f8e10ff */
[----:B------:R-:W-:Y:S02]  /*01e0*/  LOP3.LUT R8, R5, 0x7ffffffc, RZ, 0xc0, !PT ;  /* 0x7ffffffc05087812 */ /* 0x000fe400078ec0ff */
[----:B------:R-:W-:Y:S01]  /*01f0*/  LEA R10, R0, UR4, 0x2 ;  /* 0x00000004000a7c11 */ /* 0x000fe2000f8e10ff */
[----:B------:R-:W-:Y:S02]  /*0200*/  VIADD R11, R11, 0x8 ;  /* 0x000000080b0b7836 */ /* 0x000fe40000000000 */
[----:B------:R-:W-:-:S07]  /*0210*/  IMAD.MOV R12, RZ, RZ, -R8 ;  /* 0x000000ffff0c7224 */ /* 0x000fce00078e0a08 */
.L_x_2:
[----:B------:R-:W-:Y:S01]  /*0220*/  BAR.SYNC.DEFER_BLOCKING 0x0 ;  /* 0x0000000000007b1d */ /* 0x000fe20000010000 */
[----:B------:R-:W-:-:S05]  /*0230*/  VIADD R12, R12, 0x4 ;  /* 0x000000040c0c7836 */ /* 0x000fca0000000000 */
[----:B------:R-:W-:Y:S01]  /*0240*/  ISETP.NE.AND P2, PT, R12, RZ, PT ;  /* 0x000000ff0c00720c */ /* 0x000fe20003f45270 */
[----:B------:R-:W-:Y:S04]  /*0250*/  LDS R5, [R11+-0x8] ;  /* 0xfffff8000b057984 */ /* 0x000fe80000000800 */
[----:B--2---:R-:W2:Y:S04]  /*0260*/  LDS R14, [R10] ;  /* 0x000000000a0e7984 */ /* 0x004ea80000000800 */
[----:B0-----:R-:W0:Y:S01]  /*0270*/  LDS R13, [R4] ;  /* 0x00000000040d7984 */ /* 0x001e220000000800 */
[----:B--2---:R-:W-:Y:S01]  /*0280*/  IADD3 R17, PT, PT, R5, R14, RZ ;  /* 0x0000000e05117210 */ /* 0x004fe20007ffe0ff */
[----:B-1----:R-:W-:-:S03]  /*0290*/  IMAD.MOV.U32 R5, RZ, RZ, R9 ;  /* 0x000000ffff057224 */ /* 0x002fc600078e0009 */
[----:B0-----:R-:W-:Y:S01]  /*02a0*/  ISETP.GE.AND P1, PT, R17, R13, PT ;  /* 0x0000000d1100720c */ /* 0x001fe20003f26270 */
[----:B------:R-:W-:-:S12]  /*02b0*/  IMAD R14, R5, 0x4, R10 ;  /* 0x00000004050e7824 */ /* 0x000fd800078e020a */
[----:B------:R-:W-:Y:S01]  /*02c0*/  @!P1 STS [R4], R17 ;  /* 0x0000001104009388 */ /* 0x000fe20000000800 */
[----:B------:R-:W-:Y:S06]  /*02d0*/  BAR.SYNC.DEFER_BLOCKING 0x0 ;  /* 0x0000000000007b1d */ /* 0x000fec0000010000 */
[----:B------:R-:W-:Y:S04]  /*02e0*/  LDS R14, [R14] ;  /* 0x000000000e0e7984 */ /* 0x000fe80000000800 */
[----:B------:R-:W0:Y:S04]  /*02f0*/  LDS R13, [R11+-0x4] ;  /* 0xfffffc000b0d7984 */ /* 0x000e280000000800 */
[----:B------:R-:W1:Y:S01]  /*0300*/  LDS R15, [R4] ;  /* 0x00000000040f7984 */ /* 0x000e620000000800 */
[----:B0-----:R-:W-:-:S04]  /*0310*/  IADD3 R18, PT, PT, R13, R14, RZ ;  /* 0x0000000e0d127210 */ /* 0x001fc80007ffe0ff */
[----:B-1----:R-:W-:Y:S01]  /*0320*/  ISETP.GE.AND P1, PT, R18, R15, PT ;  /* 0x0000000f1200720c */ /* 0x002fe20003f26270 */
[----:B------:R-:W-:-:S12]  /*0330*/  IMAD R15, R5, 0x8, R10 ;  /* 0x00000008050f7824 */ /* 0x000fd800078e020a */
[----:B------:R-:W-:Y:S01]  /*0340*/  @!P1 STS [R4], R18 ;  /* 0x0000001204009388 */ /* 0x000fe20000000800 */
[----:B------:R-:W-:Y:S06]  /*0350*/  BAR.SYNC.DEFER_BLOCKING 0x0 ;  /* 0x0000000000007b1d */ /* 0x000fec0000010000 */
[----:B------:R-:W-:Y:S04]  /*0360*/  LDS R16, [R15] ;  /* 0x000000000f107984 */ /* 0x000fe80000000800 */
[----:B------:R-:W0:Y:S04]  /*0370*/  LDS R13, [R11] ;  /* 0x000000000b0d7984 */ /* 0x000e280000000800 */
[----:B------:R-:W1:Y:S01]  /*0380*/  LDS R17, [R4] ;  /* 0x0000000004117984 */ /* 0x000e620000000800 */
[----:B0-----:R-:W-:-:S02]  /*0390*/  IMAD.IADD R19, R13, 0x1, R16 ;  /* 0x000000010d137824 */ /* 0x001fc400078e0210 */
[C---:B------:R-:W-:Y:S01]  /*03a0*/  IMAD R16, R5.reuse, 0xc, R10 ;  /* 0x0000000c05107824 */ /* 0x040fe200078e020a */
[----:B------:R-:W-:Y:S02]  /*03b0*/  LEA R10, R5, R10, 0x4 ;  /* 0x0000000a050a7211 */ /* 0x000fe400078e20ff */
[----:B-1----:R-:W-:-:S13]  /*03c0*/  ISETP.GE.AND P1, PT, R19, R17, PT ;  /* 0x000000111300720c */ /* 0x002fda0003f26270 */
[----:B------:R-:W-:Y:S01]  /*03d0*/  @!P1 STS [R4], R19 ;  /* 0x0000001304009388 */ /* 0x000fe20000000800 */
[----:B------:R-:W-:Y:S06]  /*03e0*/  BAR.SYNC.DEFER_BLOCKING 0x0 ;  /* 0x0000000000007b1d */ /* 0x000fec0000010000 */
[----:B------:R-:W-:Y:S04]  /*03f0*/  LDS R17, [R16] ;  /* 0x0000000010117984 */ /* 0x000fe80000000800 */
[----:B------:R0:W1:Y:S04]  /*0400*/  LDS R14, [R11+0x4] ;  /* 0x000004000b0e7984 */ /* 0x0000680000000800 */
[----:B------:R-:W2:Y:S01]  /*0410*/  LDS R13, [R4] ;  /* 0x00000000040d7984 */ /* 0x000ea20000000800 */
[----:B0-----:R-:W-:Y:S01]  /*0420*/  VIADD R11, R11, 0x10 ;  /* 0x000000100b0b7836 */ /* 0x001fe20000000000 */
[----:B-1----:R-:W-:-:S04]  /*0430*/  IADD3 R14, PT, PT, R14, R17, RZ ;  /* 0x000000110e0e7210 */ /* 0x002fc80007ffe0ff */
[----:B--2---:R-:W-:-:S13]  /*0440*/  ISETP.GE.AND P1, PT, R14, R13, PT ;  /* 0x0000000d0e00720c */ /* 0x004fda0003f26270 */
[----:B------:R2:W-:Y:S01]  /*0450*/  @!P1 STS [R4], R14 ;  /* 0x0000000e04009388 */ /* 0x0005e20000000800 */
[----:B------:R-:W-:Y:S01]  /*0460*/  @!P1 IMAD.MOV.U32 R13, RZ, RZ, R14 ;  /* 0x000000ffff0d9224 */ /* 0x000fe200078e000e */
[----:B------:R-:W-:Y:S06]  /*0470*/  @P2 BRA `(.L_x_2) ;  /* 0xfffffffc00682947 */ /* 0x000fec000383ffff */
.L_x_1:
[----:B------:R-:W-:Y:S05]  /*0480*/  @!P0 BRA `(.L_x_0) ;  /* 0x00000000004c8947 */ /* 0x000fea0003800000 */
[----:B------:R-:W1:Y:S01]  /*0490*/  LDC R9, c[0x3][0x8] ;  /* 0x00c00200ff097b82 */ /* 0x000e620000000800 */
[----:B------:R-:W-:Y:S01]  /*04a0*/  IMAD R0, R8, R5, R0 ;  /* 0x0000000508007224 */ /* 0x000fe200078e0200 */
[----:B------:R-:W-:Y:S01]  /*04b0*/  IADD3 R6, PT, PT, -R6, RZ, RZ ;  /* 0x000000ff06067210 */ /* 0x000fe20007ffe1ff */
[----:B------:R-:W-:-:S03]  /*04c0*/  IMAD.IADD R7, R7, 0x1, R8 ;  /* 0x0000000107077824 */ /* 0x000fc600078e0208 */
[----:B------:R-:W-:Y:S02]  /*04d0*/  LEA R0, R0, UR4, 0x2 ;  /* 0x0000000400007c11 */ /* 0x000fe4000f8e10ff */
[----:B------:R-:W-:-:S07]  /*04e0*/  LEA R7, R7, UR4, 0x2 ;  /* 0x0000000407077c11 */ /* 0x000fce000f8e10ff */
.L_x_3:
[----:B------:R-:W-:Y:S01]  /*04f0*/  BAR.SYNC.DEFER_BLOCKING 0x0 ;  /* 0x0000000000007b1d */ /* 0x000fe20000010000 */
[----:B------:R-:W-:-:S05]  /*0500*/  VIADD R6, R6, 0x1 ;  /* 0x0000000106067836 */ /* 0x000fca0000000000 */
[----:B------:R-:W-:Y:S01]  /*0510*/  ISETP.NE.AND P1, PT, R6, RZ, PT ;  /* 0x000000ff0600720c */ /* 0x000fe20003f25270 */
[----:B---3--:R3:W-:Y:S04]  /*0520*/  LDS R5, [R7] ;  /* 0x0000000007057984 */ /* 0x0087e80000000800 */
[----:B------:R1:W4:Y:S04]  /*0530*/  LDS R8, [R0] ;  /* 0x0000000000087984 */ /* 0x0003280000000800 */
[----:B0-----:R-:W0:Y:S01]  /*0540*/  LDS R13, [R4] ;  /* 0x00000000040d7984 */ /* 0x001e220000000800 */
[----:B---3--:R-:W-:Y:S01]  /*0550*/  VIADD R7, R7, 0x4 ;  /* 0x0000000407077836 */ /* 0x008fe20000000000 */
[----:B-1----:R-:W-:Y:S01]  /*0560*/  LEA R0, R9, R0, 0x2 ;  /* 0x0000000009007211 */ /* 0x002fe200078e10ff */
[----:B----4-:R-:W-:-:S05]  /*0570*/  IMAD.IADD R5, R5, 0x1, R8 ;  /* 0x0000000105057824 */ /* 0x010fca00078e0208 */
[----:B0-----:R-:W-:-:S13]  /*0580*/  ISETP.GE.AND P0, PT, R5, R13, PT ;  /* 0x0000000d0500720c */ /* 0x001fda0003f06270 */
[----:B------:R3:W-:Y:S01]  /*0590*/  @!P0 STS [R4], R5 ;  /* 0x0000000504008388 */ /* 0x0007e20000000800 */
[----:B------:R-:W-:Y:S01]  /*05a0*/  @!P0 MOV R13, R5 ;  /* 0x00000005000d8202 */ /* 0x000fe20000000f00 */
[----:B------:R-:W-:Y:S06]  /*05b0*/  @P1 BRA `(.L_x_3) ;  /* 0xfffffffc00cc1947 */ /* 0x000fec000383ffff */
.L_x_0:
[----:B------:R-:W-:Y:S01]  /*05c0*/  STG.E desc[UR6][R2.64], R13 ;  /* 0x0000000d02007986 */ /* 0x000fe2000c101906 */
[----:B------:R-:W-:Y:S05]  /*05d0*/  EXIT ;  /* 0x000000000000794d */ /* 0x000fea0003800000 */
.L_x_4:
[----:B------:R-:W-:-:S00]  /*05e0*/  BRA `(.L_x_4) ;  /* 0xfffffffc00fc7947 */ /* 0x000fc0000383ffff */
[----:B------:R-:W-:-:S00]  /*05f0*/  NOP ;  /* 0x0000000000007918 */ /* 0x000fc00000000000 */
        /* <DEDUP_REMOVED lines=8> */
.L_x_5:


//--------------------- .nv.shared._Z6phase1Pii   --------------------------
	.section	.nv.shared._Z6phase1Pii,"aw",@nobits
	.sectionflags	@""
	.align	16
	.zero		1024


//--------------------- .nv.shared.reserved.0     --------------------------
	.section	.nv.shared.reserved.0,"aw",@nobits
	.weak		__nv_reservedSMEM_offset_0_alias
	.size		__nv_reservedSMEM_offset_0_alias, 0, 64
	.other		__nv_reservedSMEM_offset_0_alias,@"STO_CUDA_RESERVED_SHARED STV_DEFAULT"
__nv_reservedSMEM_offset_0_alias:
	.zero		0
	.zero		64


//--------------------- .nv.constant0._Z6phase1Pii --------------------------
	.section	.nv.constant0._Z6phase1Pii,"a",@progbits
	.sectionflags	@""
	.align	4
.nv.constant0._Z6phase1Pii:
	.zero		908


//--------------------- SYMBOLS --------------------------

	.type		.nv.reservedSmem.offset0,@object
	.size		.nv.reservedSmem.offset0,0x4
	.type		.nv.reservedSmem.cap,@object
	.size		.nv.reservedSmem.cap,0x4
